	.headerflags	@"EF_CUDA_TEXMODE_UNIFIED EF_CUDA_64BIT_ADDRESS EF_CUDA_ACCELERATORS EF_CUDA_SM90 EF_CUDA_VIRTUAL_SM(EF_CUDA_SM90)"
	.elftype	@"ET_EXEC"


//--------------------- .nv.info                  --------------------------
	.section	.nv.info,"",@"SHT_CUDA_INFO"
	.align	4


	//----- nvinfo : EIATTR_REGCOUNT
	.align		4
        /*0000*/ 	.byte	0x04, 0x2f
        /*0002*/ 	.short	(.L_3 - .L_2)
	.align		4
.L_2:
        /*0004*/ 	.word	index@(triton_poi_fused__native_batch_norm_legit_no_training_convolution_relu_1)
        /*0008*/ 	.word	0x00000020


	//----- nvinfo : EIATTR_MIN_STACK_SIZE
	.align		4
.L_3:
        /*000c*/ 	.byte	0x04, 0x12
        /*000e*/ 	.short	(.L_5 - .L_4)
	.align		4
.L_4:
        /*0010*/ 	.word	index@(triton_poi_fused__native_batch_norm_legit_no_training_convolution_relu_1)
        /*0014*/ 	.word	0x00000000


	//----- nvinfo : EIATTR_FRAME_SIZE
	.align		4
.L_5:
        /*0018*/ 	.byte	0x04, 0x11
        /*001a*/ 	.short	(.L_7 - .L_6)
	.align		4
.L_6:
        /*001c*/ 	.word	index@(triton_poi_fused__native_batch_norm_legit_no_training_convolution_relu_1)
        /*0020*/ 	.word	0x00000000


	//----- nvinfo : EIATTR_MIN_STACK_SIZE
	.align		4
.L_7:
        /*0024*/ 	.byte	0x04, 0x12
        /*0026*/ 	.short	(.L_9 - .L_8)
	.align		4
.L_8:
        /*0028*/ 	.word	index@(triton_poi_fused__native_batch_norm_legit_no_training_convolution_relu_1)
        /*002c*/ 	.word	0x00000000
.L_9:


//--------------------- .nv.info.triton_poi_fused__native_batch_norm_legit_no_training_convolution_relu_1 --------------------------
	.section	.nv.info.triton_poi_fused__native_batch_norm_legit_no_training_convolution_relu_1,"",@"SHT_CUDA_INFO"
	.sectionflags	@""
	.align	4


	//----- nvinfo : EIATTR_CUDA_API_VERSION
	.align		4
        /*0000*/ 	.byte	0x04, 0x37
        /*0002*/ 	.short	(.L_11 - .L_10)
.L_10:
        /*0004*/ 	.word	0x0000007c


	//----- nvinfo : EIATTR_KPARAM_INFO
	.align		4
.L_11:
        /*0008*/ 	.byte	0x04, 0x17
        /*000a*/ 	.short	(.L_13 - .L_12)
.L_12:
        /*000c*/ 	.word	0x00000000
        /*0010*/ 	.short	0x0007
        /*0012*/ 	.short	0x0038
        /*0014*/ 	.byte	0x00, 0xf0, 0x11, 0x00


	//----- nvinfo : EIATTR_KPARAM_INFO
	.align		4
.L_13:
        /*0018*/ 	.byte	0x04, 0x17
        /*001a*/ 	.short	(.L_15 - .L_14)
.L_14:
        /*001c*/ 	.word	0x00000000
        /*0020*/ 	.short	0x0006
        /*0022*/ 	.short	0x0030
        /*0024*/ 	.byte	0x00, 0xf4, 0x21, 0x00


	//----- nvinfo : EIATTR_KPARAM_INFO
	.align		4
.L_15:
        /*0028*/ 	.byte	0x04, 0x17
        /*002a*/ 	.short	(.L_17 - .L_16)
.L_16:
        /*002c*/ 	.word	0x00000000
        /*0030*/ 	.short	0x0005
        /*0032*/ 	.short	0x0028
        /*0034*/ 	.byte	0x00, 0xf4, 0x21, 0x00


	//----- nvinfo : EIATTR_KPARAM_INFO
	.align		4
.L_17:
        /*0038*/ 	.byte	0x04, 0x17
        /*003a*/ 	.short	(.L_19 - .L_18)
.L_18:
        /*003c*/ 	.word	0x00000000
        /*0040*/ 	.short	0x0004
        /*0042*/ 	.short	0x0020
        /*0044*/ 	.byte	0x00, 0xf4, 0x21, 0x00


	//----- nvinfo : EIATTR_KPARAM_INFO
	.align		4
.L_19:
        /*0048*/ 	.byte	0x04, 0x17
        /*004a*/ 	.short	(.L_21 - .L_20)
.L_20:
        /*004c*/ 	.word	0x00000000
        /*0050*/ 	.short	0x0003
        /*0052*/ 	.short	0x0018
        /*0054*/ 	.byte	0x00, 0xf4, 0x21, 0x00


	//----- nvinfo : EIATTR_KPARAM_INFO
	.align		4
.L_21:
        /*0058*/ 	.byte	0x04, 0x17
        /*005a*/ 	.short	(.L_23 - .L_22)
.L_22:
        /*005c*/ 	.word	0x00000000
        /*0060*/ 	.short	0x0002
        /*0062*/ 	.short	0x0010
        /*0064*/ 	.byte	0x00, 0xf4, 0x21, 0x00


	//----- nvinfo : EIATTR_KPARAM_INFO
	.align		4
.L_23:
        /*0068*/ 	.byte	0x04, 0x17
        /*006a*/ 	.short	(.L_25 - .L_24)
.L_24:
        /*006c*/ 	.word	0x00000000
        /*0070*/ 	.short	0x0001
        /*0072*/ 	.short	0x0008
        /*0074*/ 	.byte	0x00, 0xf4, 0x21, 0x00


	//----- nvinfo : EIATTR_KPARAM_INFO
	.align		4
.L_25:
        /*0078*/ 	.byte	0x04, 0x17
        /*007a*/ 	.short	(.L_27 - .L_26)
.L_26:
        /*007c*/ 	.word	0x00000000
        /*0080*/ 	.short	0x0000
        /*0082*/ 	.short	0x0000
        /*0084*/ 	.byte	0x00, 0xf4, 0x21, 0x00


	//----- nvinfo : EIATTR_SPARSE_MMA_MASK
	.align		4
.L_27:
        /*0088*/ 	.byte	0x03, 0x50
        /*008a*/ 	.short	0x0000


	//----- nvinfo : EIATTR_MAXREG_COUNT
	.align		4
        /*008c*/ 	.byte	0x03, 0x1b
        /*008e*/ 	.short	0x00ff


	//----- nvinfo : EIATTR_EXIT_INSTR_OFFSETS
	.align		4
        /*0090*/ 	.byte	0x04, 0x1c
        /*0092*/ 	.short	(.L_29 - .L_28)


	//   ....[0]....
.L_28:
        /*0094*/ 	.word	0x000007b0


	//----- nvinfo : EIATTR_REQNTID
	.align		4
.L_29:
        /*0098*/ 	.byte	0x04, 0x10
        /*009a*/ 	.short	(.L_31 - .L_30)
.L_30:
        /*009c*/ 	.word	0x00000080
        /*00a0*/ 	.word	0x00000001
        /*00a4*/ 	.word	0x00000001


	//----- nvinfo : EIATTR_CBANK_PARAM_SIZE
	.align		4
.L_31:
        /*00a8*/ 	.byte	0x03, 0x19
        /*00aa*/ 	.short	0x003c


	//----- nvinfo : EIATTR_PARAM_CBANK
	.align		4
        /*00ac*/ 	.byte	0x04, 0x0a
        /*00ae*/ 	.short	(.L_33 - .L_32)
	.align		4
.L_32:
        /*00b0*/ 	.word	index@(.nv.constant0.triton_poi_fused__native_batch_norm_legit_no_training_convolution_relu_1)
        /*00b4*/ 	.short	0x0210
        /*00b6*/ 	.short	0x003c


	//----- nvinfo : EIATTR_SW_WAR
	.align		4
.L_33:
        /*00b8*/ 	.byte	0x04, 0x36
        /*00ba*/ 	.short	(.L_35 - .L_34)
.L_34:
        /*00bc*/ 	.word	0x00000008
.L_35:


//--------------------- .nv.callgraph             --------------------------
	.section	.nv.callgraph,"",@"SHT_CUDA_CALLGRAPH"
	.align	4
	.sectionentsize	8
	.align		4
        /*0000*/ 	.word	0x00000000
	.align		4
        /*0004*/ 	.word	0xffffffff
	.align		4
        /*0008*/ 	.word	0x00000000
	.align		4
        /*000c*/ 	.word	0xfffffffe
	.align		4
        /*0010*/ 	.word	0x00000000
	.align		4
        /*0014*/ 	.word	0xfffffffd
	.align		4
        /*0018*/ 	.word	0x00000000
	.align		4
        /*001c*/ 	.word	0xfffffffc


//--------------------- .nv.constant4             --------------------------
	.section	.nv.constant4,"a",@progbits
	.align	8
	.align		8
.nv.constant4:
        /*0000*/ 	.dword	_$_str
	.align		8
        /*0008*/ 	.dword	_$_str_$_2


//--------------------- .text.triton_poi_fused__native_batch_norm_legit_no_training_convolution_relu_1 --------------------------
	.section	.text.triton_poi_fused__native_batch_norm_legit_no_training_convolution_relu_1,"ax",@progbits
	.align	128
        .global         triton_poi_fused__native_batch_norm_legit_no_training_convolution_relu_1
        .type           triton_poi_fused__native_batch_norm_legit_no_training_convolution_relu_1,@function
        .size           triton_poi_fused__native_batch_norm_legit_no_training_convolution_relu_1,(.L_x_1 - triton_poi_fused__native_batch_norm_legit_no_training_convolution_relu_1)
        .other          triton_poi_fused__native_batch_norm_legit_no_training_convolution_relu_1,@"STO_CUDA_ENTRY STV_DEFAULT"
triton_poi_fused__native_batch_norm_legit_no_training_convolution_relu_1:
.text.triton_poi_fused__native_batch_norm_legit_no_training_convolution_relu_1:
[----:B------:R-:W-:Y:S01]  /*0000*/  LDC R1, c[0x0][0x28] ;  /* 0x00000a00ff017b82 */ /* 0x000fe20000000800 */
[----:B------:R-:W1:Y:S01]  /*0010*/  S2R R0, SR_TID.X ;  /* 0x0000000000007919 */ /* 0x000e620000002100 */
[----:B------:R-:W-:-:S06]  /*0020*/  ULDC.64 UR4, c[0x0][0x208] ;  /* 0x0000820000047ab9 */ /* 0x000fcc0000000a00 */
[----:B------:R-:W2:Y:S01]  /*0030*/  LDC.64 R28, c[0x0][0x218] ;  /* 0x00008600ff1c7b82 */ /* 0x000ea20000000a00 */
[----:B------:R-:W3:Y:S07]  /*0040*/  S2R R5, SR_CTAID.X ;  /* 0x0000000000057919 */ /* 0x000eee0000002500 */
[----:B------:R-:W4:Y:S08]  /*0050*/  LDC.64 R26, c[0x0][0x220] ;  /* 0x00008800ff1a7b82 */ /* 0x000f300000000a00 */
[----:B------:R-:W5:Y:S01]  /*0060*/  LDC.64 R22, c[0x0][0x230] ;  /* 0x00008c00ff167b82 */ /* 0x000f620000000a00 */
[----:B-1----:R-:W-:-:S02]  /*0070*/  SHF.L.U32 R0, R0, 0x2, RZ ;  /* 0x0000000200007819 */ /* 0x002fc400000006ff */
[----:B---3--:R-:W-:Y:S02]  /*0080*/  SHF.R.S32.HI R3, RZ, 0x15, R5 ;  /* 0x00000015ff037819 */ /* 0x008fe40000011405 */
[----:B------:R-:W-:Y:S02]  /*0090*/  LOP3.LUT R0, R0, 0x1fc, RZ, 0xc0, !PT ;  /* 0x000001fc00007812 */ /* 0x000fe400078ec0ff */
[----:B------:R-:W-:Y:S02]  /*00a0*/  SGXT R3, R3, 0x1 ;  /* 0x000000010303781a */ /* 0x000fe40000000200 */
[----:B------:R-:W-:Y:S02]  /*00b0*/  LEA R0, R5, R0, 0xa ;  /* 0x0000000005007211 */ /* 0x000fe400078e50ff */
[----:B------:R-:W1:Y:S02]  /*00c0*/  LDC.64 R4, c[0x0][0x228] ;  /* 0x00008a00ff047b82 */ /* 0x000e640000000a00 */
[----:B------:R-:W-:-:S04]  /*00d0*/  LEA.HI R3, R3, R0, RZ, 0xc ;  /* 0x0000000003037211 */ /* 0x000fc800078f60ff */
[----:B------:R-:W-:Y:S02]  /*00e0*/  SHF.R.S32.HI R9, RZ, 0xc, R3 ;  /* 0x0000000cff097819 */ /* 0x000fe40000011403 */
[----:B------:R-:W-:Y:S02]  /*00f0*/  IADD3 R3, R3, 0x200, RZ ;  /* 0x0000020003037810 */ /* 0x000fe40007ffe0ff */
[----:B------:R-:W-:Y:S02]  /*0100*/  LEA.HI R2, R9, R9, RZ, 0x6 ;  /* 0x0000000909027211 */ /* 0x000fe400078f30ff */
[----:B------:R-:W-:Y:S02]  /*0110*/  SHF.R.S32.HI R3, RZ, 0xc, R3 ;  /* 0x0000000cff037819 */ /* 0x000fe40000011403 */
[----:B------:R-:W-:Y:S02]  /*0120*/  LOP3.LUT R2, R2, 0xffffffc0, RZ, 0xc0, !PT ;  /* 0xffffffc002027812 */ /* 0x000fe400078ec0ff */
[----:B------:R-:W-:-:S02]  /*0130*/  LEA.HI R6, R3, R3, RZ, 0x6 ;  /* 0x0000000303067211 */ /* 0x000fc400078f30ff */
[----:B------:R-:W-:Y:S02]  /*0140*/  IADD3 R9, R9, -R2, RZ ;  /* 0x8000000209097210 */ /* 0x000fe40007ffe0ff */
[----:B------:R-:W-:-:S04]  /*0150*/  LOP3.LUT R6, R6, 0xffffffc0, RZ, 0xc0, !PT ;  /* 0xffffffc006067812 */ /* 0x000fc800078ec0ff */
[----:B------:R-:W-:Y:S01]  /*0160*/  IADD3 R3, R3, -R6, RZ ;  /* 0x8000000603037210 */ /* 0x000fe20007ffe0ff */
[--C-:B-1----:R-:W-:Y:S01]  /*0170*/  IMAD.WIDE R12, R9, 0x4, R4.reuse ;  /* 0x00000004090c7825 */ /* 0x102fe200078e0204 */
[----:B------:R-:W1:Y:S03]  /*0180*/  LDC.64 R6, c[0x0][0x210] ;  /* 0x00008400ff067b82 */ /* 0x000e660000000a00 */
[----:B------:R-:W-:Y:S01]  /*0190*/  IMAD.WIDE R24, R3, 0x4, R4 ;  /* 0x0000000403187825 */ /* 0x000fe200078e0204 */
[----:B------:R-:W3:Y:S04]  /*01a0*/  LDG.E.EL R21, desc[UR4][R12.64] ;  /* 0x000000040c157981 */ /* 0x000ee8000c2e1900 */
[----:B------:R-:W5:Y:S01]  /*01b0*/  LDC.64 R4, c[0x0][0x238] ;  /* 0x00008e00ff047b82 */ /* 0x000f620000000a00 */
[----:B------:R-:W3:Y:S01]  /*01c0*/  LDG.E.EL R24, desc[UR4][R24.64] ;  /* 0x0000000418187981 */ /* 0x000ee2000c2e1900 */
[----:B--2---:R-:W-:-:S05]  /*01d0*/  IMAD.WIDE R10, R9, 0x4, R28 ;  /* 0x00000004090a7825 */ /* 0x004fca00078e021c */
[----:B------:R4:W2:Y:S01]  /*01e0*/  LDG.E.EL R19, desc[UR4][R10.64] ;  /* 0x000000040a137981 */ /* 0x0008a2000c2e1900 */
[----:B-1----:R-:W-:-:S04]  /*01f0*/  IMAD.WIDE R6, R0, 0x4, R6 ;  /* 0x0000000400067825 */ /* 0x002fc800078e0206 */
[C---:B----4-:R-:W-:Y:S01]  /*0200*/  IMAD.WIDE R10, R9.reuse, 0x4, R26 ;  /* 0x00000004090a7825 */ /* 0x050fe200078e021a */
[----:B------:R-:W2:Y:S04]  /*0210*/  LDG.E.128 R12, desc[UR4][R6.64] ;  /* 0x00000004060c7981 */ /* 0x000ea8000c1e1d00 */
[----:B------:R-:W4:Y:S01]  /*0220*/  LDG.E.EL R18, desc[UR4][R10.64] ;  /* 0x000000040a127981 */ /* 0x000f22000c2e1900 */
[----:B-----5:R-:W-:-:S04]  /*0230*/  IMAD.WIDE R16, R9, 0x4, R22 ;  /* 0x0000000409107825 */ /* 0x020fc800078e0216 */
[----:B0-----:R-:W-:Y:S02]  /*0240*/  IMAD.WIDE R8, R9, 0x4, R4 ;  /* 0x0000000409087825 */ /* 0x001fe400078e0204 */
[----:B------:R-:W5:Y:S02]  /*0250*/  LDG.E.EL R17, desc[UR4][R16.64] ;  /* 0x0000000410117981 */ /* 0x000f64000c2e1900 */
[C---:B------:R-:W-:Y:S02]  /*0260*/  IMAD.WIDE R28, R3.reuse, 0x4, R28 ;  /* 0x00000004031c7825 */ /* 0x040fe400078e021c */
[----:B------:R-:W5:Y:S02]  /*0270*/  LDG.E.EL R20, desc[UR4][R8.64] ;  /* 0x0000000408147981 */ /* 0x000f64000c2e1900 */
[C---:B------:R-:W-:Y:S02]  /*0280*/  IMAD.WIDE R26, R3.reuse, 0x4, R26 ;  /* 0x00000004031a7825 */ /* 0x040fe400078e021a */
[----:B------:R0:W5:Y:S04]  /*0290*/  LDG.E.EL R16, desc[UR4][R28.64] ;  /* 0x000000041c107981 */ /* 0x000168000c2e1900 */
[----:B------:R-:W5:Y:S01]  /*02a0*/  LDG.E.128 R8, desc[UR4][R6.64+0x800] ;  /* 0x0008000406087981 */ /* 0x000f62000c1e1d00 */
[----:B------:R-:W-:-:S03]  /*02b0*/  IMAD.WIDE R4, R3, 0x4, R4 ;  /* 0x0000000403047825 */ /* 0x000fc600078e0204 */
[----:B------:R-:W5:Y:S01]  /*02c0*/  LDG.E.EL R2, desc[UR4][R26.64] ;  /* 0x000000041a027981 */ /* 0x000f62000c2e1900 */
[----:B------:R-:W-:-:S03]  /*02d0*/  IMAD.WIDE R22, R3, 0x4, R22 ;  /* 0x0000000403167825 */ /* 0x000fc600078e0216 */
[----:B------:R-:W5:Y:S04]  /*02e0*/  LDG.E.EL R4, desc[UR4][R4.64] ;  /* 0x0000000404047981 */ /* 0x000f68000c2e1900 */
[----:B------:R1:W5:Y:S01]  /*02f0*/  LDG.E.EL R3, desc[UR4][R22.64] ;  /* 0x0000000416037981 */ /* 0x000362000c2e1900 */
[----:B---3--:R-:W-:Y:S01]  /*0300*/  FADD R21, R21, 9.9999997473787516356e-06 ;  /* 0x3727c5ac15157421 */ /* 0x008fe20000000000 */
[----:B------:R-:W-:-:S03]  /*0310*/  FADD R24, R24, 9.9999997473787516356e-06 ;  /* 0x3727c5ac18187421 */ /* 0x000fc60000000000 */
[----:B------:R-:W3:Y:S08]  /*0320*/  MUFU.SQRT R25, R21 ;  /* 0x0000001500197308 */ /* 0x000ef00000002000 */
[----:B0-----:R-:W0:Y:S01]  /*0330*/  MUFU.SQRT R28, R24 ;  /* 0x00000018001c7308 */ /* 0x001e220000002000 */
[C---:B---3--:R-:W-:Y:S02]  /*0340*/  FSETP.GT.AND P0, PT, R25.reuse, 8.50705917302346158658e+37, PT ;  /* 0x7e8000001900780b */ /* 0x048fe40003f04000 */
[----:B------:R-:W-:-:S02]  /*0350*/  FSETP.GEU.AND P2, PT, R25, 1.175494350822287508e-38, PT ;  /* 0x008000001900780b */ /* 0x000fc40003f4e000 */
[C---:B0-----:R-:W-:Y:S02]  /*0360*/  FSETP.GT.AND P1, PT, R28.reuse, 8.50705917302346158658e+37, PT ;  /* 0x7e8000001c00780b */ /* 0x041fe40003f24000 */
[----:B------:R-:W-:-:S07]  /*0370*/  FSETP.GEU.AND P3, PT, R28, 1.175494350822287508e-38, PT ;  /* 0x008000001c00780b */ /* 0x000fce0003f6e000 */
[----:B------:R-:W-:Y:S01]  /*0380*/  @P0 FMUL R25, R25, 0.25 ;  /* 0x3e80000019190820 */ /* 0x000fe20000400000 */
[----:B------:R-:W-:-:S03]  /*0390*/  HFMA2.MMA R24, -RZ, RZ, 1.625, 0 ;  /* 0x3e800000ff187435 */ /* 0x000fc600000001ff */
[----:B------:R-:W-:Y:S01]  /*03a0*/  @!P2 FMUL R25, R25, 16777216 ;  /* 0x4b8000001919a820 */ /* 0x000fe20000400000 */
[----:B------:R-:W-:-:S04]  /*03b0*/  @P1 FMUL R28, R28, 0.25 ;  /* 0x3e8000001c1c1820 */ /* 0x000fc80000400000 */
[----:B------:R-:W-:Y:S01]  /*03c0*/  @!P3 FMUL R28, R28, 16777216 ;  /* 0x4b8000001c1cb820 */ /* 0x000fe20000400000 */
[----:B------:R-:W0:Y:S01]  /*03d0*/  MUFU.RCP R25, R25 ;  /* 0x0000001900197308 */ /* 0x000e220000001000 */
[----:B-1----:R-:W-:-:S07]  /*03e0*/  FSEL R22, R24, 1, P0 ;  /* 0x3f80000018167808 */ /* 0x002fce0000000000 */
[----:B------:R1:W3:Y:S01]  /*03f0*/  MUFU.RCP R5, R28 ;  /* 0x0000001c00057308 */ /* 0x0002e20000001000 */
[----:B------:R-:W-:Y:S01]  /*0400*/  FSEL R24, R24, 1, P1 ;  /* 0x3f80000018187808 */ /* 0x000fe20000800000 */
[----:B------:R-:W-:Y:S01]  /*0410*/  @!P2 FMUL R22, R22, 16777216 ;  /* 0x4b8000001616a820 */ /* 0x000fe20000400000 */
[--C-:B--2---:R-:W-:Y:S01]  /*0420*/  FADD R13, R13, R19.reuse ;  /* 0x000000130d0d7221 */ /* 0x104fe20000000000 */
[--C-:B------:R-:W-:Y:S01]  /*0430*/  FADD R12, R12, R19.reuse ;  /* 0x000000130c0c7221 */ /* 0x100fe20000000000 */
[--C-:B------:R-:W-:Y:S01]  /*0440*/  FADD R14, R14, R19.reuse ;  /* 0x000000130e0e7221 */ /* 0x100fe20000000000 */
[----:B------:R-:W-:Y:S01]  /*0450*/  @!P3 FMUL R24, R24, 16777216 ;  /* 0x4b8000001818b820 */ /* 0x000fe20000400000 */
[----:B------:R-:W-:Y:S01]  /*0460*/  FADD R15, R15, R19 ;  /* 0x000000130f0f7221 */ /* 0x000fe20000000000 */
[----:B0-----:R-:W-:Y:S01]  /*0470*/  FMUL R21, R25, R22 ;  /* 0x0000001619157220 */ /* 0x001fe20000400000 */
[C---:B----4-:R-:W-:Y:S01]  /*0480*/  FADD R22, -R18.reuse, R12 ;  /* 0x0000000c12167221 */ /* 0x050fe20000000100 */
[C---:B------:R-:W-:Y:S01]  /*0490*/  FADD R26, -R18.reuse, R14 ;  /* 0x0000000e121a7221 */ /* 0x040fe20000000100 */
[C---:B-1----:R-:W-:Y:S01]  /*04a0*/  FADD R28, -R18.reuse, R15 ;  /* 0x0000000f121c7221 */ /* 0x042fe20000000100 */
[----:B---3--:R-:W-:Y:S01]  /*04b0*/  FMUL R5, R5, R24 ;  /* 0x0000001805057220 */ /* 0x008fe20000400000 */
[----:B------:R-:W-:-:S02]  /*04c0*/  FADD R24, -R18, R13 ;  /* 0x0000000d12187221 */ /* 0x000fc40000000100 */
[----:B------:R-:W0:Y:S01]  /*04d0*/  LDC.64 R18, c[0x0][0x240] ;  /* 0x00009000ff127b82 */ /* 0x000e220000000a00 */
[C---:B------:R-:W-:Y:S01]  /*04e0*/  FMUL R27, R21.reuse, R22 ;  /* 0x00000016151b7220 */ /* 0x040fe20000400000 */
[C---:B------:R-:W-:Y:S01]  /*04f0*/  FMUL R24, R21.reuse, R24 ;  /* 0x0000001815187220 */ /* 0x040fe20000400000 */
[C---:B------:R-:W-:Y:S01]  /*0500*/  FMUL R23, R21.reuse, R26 ;  /* 0x0000001a15177220 */ /* 0x040fe20000400000 */
[----:B------:R-:W-:Y:S01]  /*0510*/  FMUL R25, R21, R28 ;  /* 0x0000001c15197220 */ /* 0x000fe20000400000 */
[--C-:B-----5:R-:W-:Y:S01]  /*0520*/  FADD R9, R9, R16.reuse ;  /* 0x0000001009097221 */ /* 0x120fe20000000000 */
[--C-:B------:R-:W-:Y:S01]  /*0530*/  FADD R8, R8, R16.reuse ;  /* 0x0000001008087221 */ /* 0x100fe20000000000 */
[--C-:B------:R-:W-:Y:S01]  /*0540*/  FADD R10, R10, R16.reuse ;  /* 0x000000100a0a7221 */ /* 0x100fe20000000000 */
[----:B------:R-:W-:Y:S01]  /*0550*/  FADD R11, R11, R16 ;  /* 0x000000100b0b7221 */ /* 0x000fe20000000000 */
[C-C-:B------:R-:W-:Y:S01]  /*0560*/  FFMA R22, R17.reuse, R24, R20.reuse ;  /* 0x0000001811167223 */ /* 0x140fe20000000014 */
[C-C-:B------:R-:W-:Y:S01]  /*0570*/  FFMA R21, R17.reuse, R27, R20.reuse ;  /* 0x0000001b11157223 */ /* 0x140fe20000000014 */
[C-C-:B------:R-:W-:Y:S01]  /*0580*/  FFMA R23, R17.reuse, R23, R20.reuse ;  /* 0x0000001711177223 */ /* 0x140fe20000000014 */
[----:B------:R-:W-:Y:S01]  /*0590*/  FFMA R17, R17, R25, R20 ;  /* 0x0000001911117223 */ /* 0x000fe20000000014 */
[C---:B------:R-:W-:Y:S01]  /*05a0*/  FADD R20, -R2.reuse, R9 ;  /* 0x0000000902147221 */ /* 0x040fe20000000100 */
[C---:B------:R-:W-:Y:S01]  /*05b0*/  FADD R16, -R2.reuse, R8 ;  /* 0x0000000802107221 */ /* 0x040fe20000000100 */
[C---:B------:R-:W-:Y:S01]  /*05c0*/  FADD R24, -R2.reuse, R10 ;  /* 0x0000000a02187221 */ /* 0x040fe20000000100 */
[----:B------:R-:W-:Y:S01]  /*05d0*/  FADD R2, -R2, R11 ;  /* 0x0000000b02027221 */ /* 0x000fe20000000100 */
[C---:B------:R-:W-:Y:S01]  /*05e0*/  FMUL R20, R5.reuse, R20 ;  /* 0x0000001405147220 */ /* 0x040fe20000400000 */
[C---:B------:R-:W-:Y:S01]  /*05f0*/  FMUL R29, R5.reuse, R16 ;  /* 0x00000010051d7220 */ /* 0x040fe20000400000 */
[C---:B------:R-:W-:Y:S01]  /*0600*/  FMUL R27, R5.reuse, R24 ;  /* 0x00000018051b7220 */ /* 0x040fe20000400000 */
[----:B------:R-:W-:Y:S01]  /*0610*/  FMUL R25, R5, R2 ;  /* 0x0000000205197220 */ /* 0x000fe20000400000 */
[C-C-:B------:R-:W-:Y:S01]  /*0620*/  FFMA R5, R3.reuse, R20, R4.reuse ;  /* 0x0000001403057223 */ /* 0x140fe20000000004 */
[C-C-:B------:R-:W-:Y:S01]  /*0630*/  FFMA R20, R3.reuse, R29, R4.reuse ;  /* 0x0000001d03147223 */ /* 0x140fe20000000004 */
[C-C-:B------:R-:W-:Y:S01]  /*0640*/  FFMA R24, R3.reuse, R27, R4.reuse ;  /* 0x0000001b03187223 */ /* 0x140fe20000000004 */
[----:B------:R-:W-:Y:S01]  /*0650*/  FFMA R25, R3, R25, R4 ;  /* 0x0000001903197223 */ /* 0x000fe20000000004 */
[----:B------:R-:W-:Y:S01]  /*0660*/  FSETP.GEU.AND P6, PT, R17, RZ, PT ;  /* 0x000000ff1100720b */ /* 0x000fe20003fce000 */
[----:B0-----:R-:W-:Y:S01]  /*0670*/  IMAD.WIDE R2, R0, 0x4, R18 ;  /* 0x0000000400027825 */ /* 0x001fe200078e0212 */
[----:B------:R-:W-:-:S02]  /*0680*/  FSETP.GEU.AND P0, PT, R23, RZ, PT ;  /* 0x000000ff1700720b */ /* 0x000fc40003f0e000 */
[----:B------:R-:W-:Y:S02]  /*0690*/  FSETP.GEU.AND P1, PT, R22, RZ, PT ;  /* 0x000000ff1600720b */ /* 0x000fe40003f2e000 */
[----:B------:R-:W-:Y:S02]  /*06a0*/  FSETP.GEU.AND P2, PT, R21, RZ, PT ;  /* 0x000000ff1500720b */ /* 0x000fe40003f4e000 */
[----:B------:R-:W-:Y:S02]  /*06b0*/  SEL R19, R17, RZ, P6 ;  /* 0x000000ff11137207 */ /* 0x000fe40003000000 */
[----:B------:R-:W-:Y:S02]  /*06c0*/  FSETP.GEU.AND P3, PT, R25, RZ, PT ;  /* 0x000000ff1900720b */ /* 0x000fe40003f6e000 */
[----:B------:R-:W-:Y:S02]  /*06d0*/  FSETP.GEU.AND P4, PT, R24, RZ, PT ;  /* 0x000000ff1800720b */ /* 0x000fe40003f8e000 */
[----:B------:R-:W-:-:S02]  /*06e0*/  FSETP.GEU.AND P5, PT, R5, RZ, PT ;  /* 0x000000ff0500720b */ /* 0x000fc40003fae000 */
[----:B------:R-:W-:Y:S02]  /*06f0*/  FSETP.GEU.AND P6, PT, R20, RZ, PT ;  /* 0x000000ff1400720b */ /* 0x000fe40003fce000 */
[----:B------:R-:W-:Y:S02]  /*0700*/  SEL R18, R23, RZ, P0 ;  /* 0x000000ff17127207 */ /* 0x000fe40000000000 */
[----:B------:R-:W-:Y:S02]  /*0710*/  SEL R17, R22, RZ, P1 ;  /* 0x000000ff16117207 */ /* 0x000fe40000800000 */
[----:B------:R-:W-:Y:S02]  /*0720*/  SEL R16, R21, RZ, P2 ;  /* 0x000000ff15107207 */ /* 0x000fe40001000000 */
[----:B------:R-:W-:Y:S02]  /*0730*/  SEL R23, R25, RZ, P3 ;  /* 0x000000ff19177207 */ /* 0x000fe40001800000 */
[----:B------:R-:W-:-:S02]  /*0740*/  SEL R22, R24, RZ, P4 ;  /* 0x000000ff18167207 */ /* 0x000fc40002000000 */
[----:B------:R-:W-:Y:S02]  /*0750*/  SEL R21, R5, RZ, P5 ;  /* 0x000000ff05157207 */ /* 0x000fe40002800000 */
[----:B------:R-:W-:Y:S01]  /*0760*/  SEL R20, R20, RZ, P6 ;  /* 0x000000ff14147207 */ /* 0x000fe20003000000 */
[----:B------:R-:W-:Y:S04]  /*0770*/  STG.E.128 desc[UR4][R6.64], R12 ;  /* 0x0000000c06007986 */ /* 0x000fe8000c101d04 */
[----:B------:R-:W-:Y:S04]  /*0780*/  STG.E.128 desc[UR4][R6.64+0x800], R8 ;  /* 0x0008000806007986 */ /* 0x000fe8000c101d04 */
[----:B------:R-:W-:Y:S04]  /*0790*/  STG.E.128 desc[UR4][R2.64], R16 ;  /* 0x0000001002007986 */ /* 0x000fe8000c101d04 */
[----:B------:R-:W-:Y:S01]  /*07a0*/  STG.E.128 desc[UR4][R2.64+0x800], R20 ;  /* 0x0008001402007986 */ /* 0x000fe2000c101d04 */
[----:B------:R-:W-:Y:S05]  /*07b0*/  EXIT ;  /* 0x000000000000794d */ /* 0x000fea0003800000 */
.L_x_0:
[----:B------:R-:W-:-:S00]  /*07c0*/  BRA `(.L_x_0) ;  /* 0xfffffffc00fc7947 */ /* 0x000fc0000383ffff */
[----:B------:R-:W-:-:S00]  /*07d0*/  NOP ;  /* 0x0000000000007918 */ /* 0x000fc00000000000 */
        /* <DEDUP_REMOVED lines=10> */
.L_x_1:


//--------------------- .nv.global.init           --------------------------
	.section	.nv.global.init,"aw",@progbits
.nv.global.init:
	.type		_$_str,@object
	.size		_$_str,(_$_str_$_2 - _$_str)
_$_str:
        /*0000*/ 	.byte	0x5f, 0x5f, 0x43, 0x55, 0x44, 0x41, 0x5f, 0x46, 0x54, 0x5a, 0x00
	.type		_$_str_$_2,@object
	.size		_$_str_$_2,(.L_1 - _$_str_$_2)
_$_str_$_2:
        /*000b*/ 	.byte	0x5f, 0x5f, 0x43, 0x55, 0x44, 0x41, 0x5f, 0x50, 0x52, 0x45, 0x43, 0x5f, 0x53, 0x51, 0x52, 0x54
        /*001b*/ 	.byte	0x00
.L_1:


//--------------------- .nv.constant0.triton_poi_fused__native_batch_norm_legit_no_training_convolution_relu_1 --------------------------
	.section	.nv.constant0.triton_poi_fused__native_batch_norm_legit_no_training_convolution_relu_1,"a",@progbits
	.sectionflags	@""
	.align	4
.nv.constant0.triton_poi_fused__native_batch_norm_legit_no_training_convolution_relu_1:
	.zero		588
